//
// Generated by NVIDIA NVVM Compiler
//
// Compiler Build ID: CL-36424714
// Cuda compilation tools, release 13.0, V13.0.88
// Based on NVVM 20.0.0
//

.version 9.0
.target sm_100
.address_size 64

	// .globl	_Z15my_first_kernelPf

.visible .entry _Z15my_first_kernelPf(
	.param .u64 .ptr .align 1 _Z15my_first_kernelPf_param_0
)
{
	.reg .b32 	%r<5>;
	.reg .b32 	%f<2>;
	.reg .b64 	%rd<5>;

	ld.param.u64 	%rd1, [_Z15my_first_kernelPf_param_0];
	cvta.to.global.u64 	%rd2, %rd1;
	mov.u32 	%r1, %tid.x;
	mov.u32 	%r2, %ctaid.x;
	mov.u32 	%r3, %ntid.x;
	mad.lo.s32 	%r4, %r2, %r3, %r1;
	cvt.rn.f32.u32 	%f1, %r1;
	mul.wide.s32 	%rd3, %r4, 4;
	add.s64 	%rd4, %rd2, %rd3;
	st.global.f32 	[%rd4], %f1;
	ret;

}


// ===== COMPILED SASS (sm_100) =====

	.target	sm_100

	.elftype	@"ET_EXEC"


//--------------------- .note.nv.tkinfo           --------------------------
	.section	.note.nv.tkinfo,"",@"SHT_NOTE"
	.sectionflags	@"SHF_NOTE_NV_TKINFO"
	.tkinfo
        /*0018*/ 	.word	0x00000002
        /*0030*/ 	.string	""
        /*0030*/ 	.string	"ptxas"
        /*0030*/ 	.string	"Cuda compilation tools, release 13.0, V13.0.88"
        /*0030*/ 	.string	"Build cuda_13.0.r13.0/compiler.36424714_0"
        /*0030*/ 	.string	"-arch sm_100 -m 64 "



//--------------------- .note.nv.cuinfo           --------------------------
	.section	.note.nv.cuinfo,"",@"SHT_NOTE"
	.sectionflags	@"SHF_NOTE_NV_CUINFO"
        /*0018*/ 	.short	0x0002
        /*001a*/ 	.short	0x0064
        /*001c*/ 	.short	0x0082
	.zero		2


//--------------------- .nv.info                  --------------------------
	.section	.nv.info,"",@"SHT_CUDA_INFO"
	.align	4


	//----- nvinfo : EIATTR_REGCOUNT
	.align		4
        /*0000*/ 	.byte	0x04, 0x2f
        /*0002*/ 	.short	(.L_1 - .L_0)
	.align		4
.L_0:
        /*0004*/ 	.word	index@(_Z15my_first_kernelPf)
        /*0008*/ 	.word	0x0000000a


	//----- nvinfo : EIATTR_FRAME_SIZE
	.align		4
.L_1:
        /*000c*/ 	.byte	0x04, 0x11
        /*000e*/ 	.short	(.L_3 - .L_2)
	.align		4
.L_2:
        /*0010*/ 	.word	index@(_Z15my_first_kernelPf)
        /*0014*/ 	.word	0x00000000


	//----- nvinfo : EIATTR_MIN_STACK_SIZE
	.align		4
.L_3:
        /*0018*/ 	.byte	0x04, 0x12
        /*001a*/ 	.short	(.L_5 - .L_4)
	.align		4
.L_4:
        /*001c*/ 	.word	index@(_Z15my_first_kernelPf)
        /*0020*/ 	.word	0x00000000
.L_5:


//--------------------- .nv.compat                --------------------------
	.section	.nv.compat,"",@"SHT_CUDA_COMPAT_INFO"
	.align	4
        /*0000*/ 	.byte	0x02, 0x09, 0x00, 0x00, 0x02, 0x02, 0x01, 0x00, 0x02, 0x05, 0x05, 0x00, 0x03, 0x07, 0x01, 0x01
        /*0010*/ 	.byte	0x02, 0x03, 0x00, 0x00, 0x02, 0x06, 0x01, 0x00, 0x04, 0x0b, 0x08, 0x00, 0x09, 0x00, 0x00, 0x00
        /*0020*/ 	.byte	0x00, 0x00, 0x00, 0x00


//--------------------- .nv.info._Z15my_first_kernelPf --------------------------
	.section	.nv.info._Z15my_first_kernelPf,"",@"SHT_CUDA_INFO"
	.sectionflags	@""
	.align	4


	//----- nvinfo : EIATTR_CUDA_API_VERSION
	.align		4
        /*0000*/ 	.byte	0x04, 0x37
        /*0002*/ 	.short	(.L_7 - .L_6)
.L_6:
        /*0004*/ 	.word	0x00000082


	//----- nvinfo : EIATTR_KPARAM_INFO
	.align		4
.L_7:
        /*0008*/ 	.byte	0x04, 0x17
        /*000a*/ 	.short	(.L_9 - .L_8)
.L_8:
        /*000c*/ 	.word	0x00000000
        /*0010*/ 	.short	0x0000
        /*0012*/ 	.short	0x0000
        /*0014*/ 	.byte	0x00, 0xf5, 0x21, 0x00


	//----- nvinfo : EIATTR_SPARSE_MMA_MASK
	.align		4
.L_9:
        /*0018*/ 	.byte	0x03, 0x50
        /*001a*/ 	.short	0x0000


	//----- nvinfo : EIATTR_MAXREG_COUNT
	.align		4
        /*001c*/ 	.byte	0x03, 0x1b
        /*001e*/ 	.short	0x00ff


	//----- nvinfo : EIATTR_MERCURY_ISA_VERSION
	.align		4
        /*0020*/ 	.byte	0x03, 0x5f
        /*0022*/ 	.short	0x0101


	//----- nvinfo : EIATTR_VRC_CTA_INIT_COUNT
	.align		4
        /*0024*/ 	.byte	0x02, 0x4a
	.zero		1
	.zero		1


	//----- nvinfo : EIATTR_EXIT_INSTR_OFFSETS
	.align		4
        /*0028*/ 	.byte	0x04, 0x1c
        /*002a*/ 	.short	(.L_11 - .L_10)


	//   ....[0]....
.L_10:
        /*002c*/ 	.word	0x000000a0


	//----- nvinfo : EIATTR_CBANK_PARAM_SIZE
	.align		4
.L_11:
        /*0030*/ 	.byte	0x03, 0x19
        /*0032*/ 	.short	0x0008


	//----- nvinfo : EIATTR_PARAM_CBANK
	.align		4
        /*0034*/ 	.byte	0x04, 0x0a
        /*0036*/ 	.short	(.L_13 - .L_12)
	.align		4
.L_12:
        /*0038*/ 	.word	index@(.nv.constant0._Z15my_first_kernelPf)
        /*003c*/ 	.short	0x0380
        /*003e*/ 	.short	0x0008


	//----- nvinfo : EIATTR_SW_WAR
	.align		4
.L_13:
        /*0040*/ 	.byte	0x04, 0x36
        /*0042*/ 	.short	(.L_15 - .L_14)
.L_14:
        /*0044*/ 	.word	0x00000008
.L_15:


//--------------------- .nv.callgraph             --------------------------
	.section	.nv.callgraph,"",@"SHT_CUDA_CALLGRAPH"
	.align	4
	.sectionentsize	8
	.align		4
        /*0000*/ 	.word	0x00000000
	.align		4
        /*0004*/ 	.word	0xffffffff
	.align		4
        /*0008*/ 	.word	0x00000000
	.align		4
        /*000c*/ 	.word	0xfffffffe
	.align		4
        /*0010*/ 	.word	0x00000000
	.align		4
        /*0014*/ 	.word	0xfffffffd
	.align		4
        /*0018*/ 	.word	0x00000000
	.align		4
        /*001c*/ 	.word	0xfffffffc


//--------------------- .text._Z15my_first_kernelPf --------------------------
	.section	.text._Z15my_first_kernelPf,"ax",@progbits
	.align	128
        .global         _Z15my_first_kernelPf
        .type           _Z15my_first_kernelPf,@function
        .size           _Z15my_first_kernelPf,(.L_x_1 - _Z15my_first_kernelPf)
        .other          _Z15my_first_kernelPf,@"STO_CUDA_ENTRY STV_DEFAULT"
_Z15my_first_kernelPf:
.text._Z15my_first_kernelPf:
[----:B------:R-:W-:Y:S01]  /*0000*/  LDC R1, c[0x0][0x37c] ;  /* 0x0000df00ff017b82 */ /* 0x000fe20000000800 */
[----:B------:R-:W0:Y:S07]  /*0010*/  S2R R7, SR_TID.X ;  /* 0x0000000000077919 */ /* 0x000e2e0000002100 */
[----:B------:R-:W0:Y:S01]  /*0020*/  S2UR UR6, SR_CTAID.X ;  /* 0x00000000000679c3 */ /* 0x000e220000002500 */
[----:B------:R-:W1:Y:S07]  /*0030*/  LDCU.64 UR4, c[0x0][0x358] ;  /* 0x00006b00ff0477ac */ /* 0x000e6e0008000a00 */
[----:B------:R-:W0:Y:S08]  /*0040*/  LDC R0, c[0x0][0x360] ;  /* 0x0000d800ff007b82 */ /* 0x000e300000000800 */
[----:B------:R-:W2:Y:S01]  /*0050*/  LDC.64 R2, c[0x0][0x380] ;  /* 0x0000e000ff027b82 */ /* 0x000ea20000000a00 */
[----:B0-----:R-:W-:Y:S01]  /*0060*/  IMAD R5, R0, UR6, R7 ;  /* 0x0000000600057c24 */ /* 0x001fe2000f8e0207 */
[----:B------:R-:W-:-:S03]  /*0070*/  I2FP.F32.U32 R7, R7 ;  /* 0x0000000700077245 */ /* 0x000fc60000201000 */
[----:B--2---:R-:W-:-:S05]  /*0080*/  IMAD.WIDE R2, R5, 0x4, R2 ;  /* 0x0000000405027825 */ /* 0x004fca00078e0202 */
[----:B-1----:R-:W-:Y:S01]  /*0090*/  STG.E desc[UR4][R2.64], R7 ;  /* 0x0000000702007986 */ /* 0x002fe2000c101904 */
[----:B------:R-:W-:Y:S05]  /*00a0*/  EXIT ;  /* 0x000000000000794d */ /* 0x000fea0003800000 */
.L_x_0:
[----:B------:R-:W-:-:S00]  /*00b0*/  BRA `(.L_x_0) ;  /* 0xfffffffc00fc7947 */ /* 0x000fc0000383ffff */
[----:B------:R-:W-:-:S00]  /*00c0*/  NOP ;  /* 0x0000000000007918 */ /* 0x000fc00000000000 */
        /* <DEDUP_REMOVED lines=11> */
.L_x_1:


//--------------------- .nv.shared.reserved.0     --------------------------
	.section	.nv.shared.reserved.0,"aw",@nobits
	.weak		__nv_reservedSMEM_offset_0_alias
	.size		__nv_reservedSMEM_offset_0_alias, 0, 64
	.other		__nv_reservedSMEM_offset_0_alias,@"STO_CUDA_RESERVED_SHARED STV_DEFAULT"
__nv_reservedSMEM_offset_0_alias:
	.zero		0
	.zero		64


//--------------------- .nv.constant0._Z15my_first_kernelPf --------------------------
	.section	.nv.constant0._Z15my_first_kernelPf,"a",@progbits
	.sectionflags	@""
	.align	4
.nv.constant0._Z15my_first_kernelPf:
	.zero		904


//--------------------- SYMBOLS --------------------------

	.type		.nv.reservedSmem.offset0,@object
	.size		.nv.reservedSmem.offset0,0x4
